	.headerflags	@"EF_CUDA_TEXMODE_UNIFIED EF_CUDA_64BIT_ADDRESS EF_CUDA_ACCELERATORS EF_CUDA_SM90 EF_CUDA_VIRTUAL_SM(EF_CUDA_SM90)"
	.elftype	@"ET_EXEC"


//--------------------- .nv.info                  --------------------------
	.section	.nv.info,"",@"SHT_CUDA_INFO"
	.align	4


	//----- nvinfo : EIATTR_REGCOUNT
	.align		4
        /*0000*/ 	.byte	0x04, 0x2f
        /*0002*/ 	.short	(.L_5 - .L_4)
	.align		4
.L_4:
        /*0004*/ 	.word	index@(triton_red_fused__to_copy_add_embedding_mean_mul_pow_rsqrt_0)
        /*0008*/ 	.word	0x0000001e


	//----- nvinfo : EIATTR_MIN_STACK_SIZE
	.align		4
.L_5:
        /*000c*/ 	.byte	0x04, 0x12
        /*000e*/ 	.short	(.L_7 - .L_6)
	.align		4
.L_6:
        /*0010*/ 	.word	index@(triton_red_fused__to_copy_add_embedding_mean_mul_pow_rsqrt_0)
        /*0014*/ 	.word	0x00000000


	//----- nvinfo : EIATTR_FRAME_SIZE
	.align		4
.L_7:
        /*0018*/ 	.byte	0x04, 0x11
        /*001a*/ 	.short	(.L_9 - .L_8)
	.align		4
.L_8:
        /*001c*/ 	.word	index@(triton_red_fused__to_copy_add_embedding_mean_mul_pow_rsqrt_0)
        /*0020*/ 	.word	0x00000000


	//----- nvinfo : EIATTR_MIN_STACK_SIZE
	.align		4
.L_9:
        /*0024*/ 	.byte	0x04, 0x12
        /*0026*/ 	.short	(.L_11 - .L_10)
	.align		4
.L_10:
        /*0028*/ 	.word	index@(triton_red_fused__to_copy_add_embedding_mean_mul_pow_rsqrt_0)
        /*002c*/ 	.word	0x00000000
.L_11:


//--------------------- .nv.info.triton_red_fused__to_copy_add_embedding_mean_mul_pow_rsqrt_0 --------------------------
	.section	.nv.info.triton_red_fused__to_copy_add_embedding_mean_mul_pow_rsqrt_0,"",@"SHT_CUDA_INFO"
	.sectionflags	@""
	.align	4


	//----- nvinfo : EIATTR_CUDA_API_VERSION
	.align		4
        /*0000*/ 	.byte	0x04, 0x37
        /*0002*/ 	.short	(.L_13 - .L_12)
.L_12:
        /*0004*/ 	.word	0x0000007c


	//----- nvinfo : EIATTR_KPARAM_INFO
	.align		4
.L_13:
        /*0008*/ 	.byte	0x04, 0x17
        /*000a*/ 	.short	(.L_15 - .L_14)
.L_14:
        /*000c*/ 	.word	0x00000000
        /*0010*/ 	.short	0x0008
        /*0012*/ 	.short	0x0038
        /*0014*/ 	.byte	0x00, 0xf4, 0x21, 0x00


	//----- nvinfo : EIATTR_KPARAM_INFO
	.align		4
.L_15:
        /*0018*/ 	.byte	0x04, 0x17
        /*001a*/ 	.short	(.L_17 - .L_16)
.L_16:
        /*001c*/ 	.word	0x00000000
        /*0020*/ 	.short	0x0007
        /*0022*/ 	.short	0x0034
        /*0024*/ 	.byte	0x00, 0xf0, 0x11, 0x00


	//----- nvinfo : EIATTR_KPARAM_INFO
	.align		4
.L_17:
        /*0028*/ 	.byte	0x04, 0x17
        /*002a*/ 	.short	(.L_19 - .L_18)
.L_18:
        /*002c*/ 	.word	0x00000000
        /*0030*/ 	.short	0x0006
        /*0032*/ 	.short	0x0030
        /*0034*/ 	.byte	0x00, 0xf0, 0x11, 0x00


	//----- nvinfo : EIATTR_KPARAM_INFO
	.align		4
.L_19:
        /*0038*/ 	.byte	0x04, 0x17
        /*003a*/ 	.short	(.L_21 - .L_20)
.L_20:
        /*003c*/ 	.word	0x00000000
        /*0040*/ 	.short	0x0005
        /*0042*/ 	.short	0x0028
        /*0044*/ 	.byte	0x00, 0xf4, 0x21, 0x00


	//----- nvinfo : EIATTR_KPARAM_INFO
	.align		4
.L_21:
        /*0048*/ 	.byte	0x04, 0x17
        /*004a*/ 	.short	(.L_23 - .L_22)
.L_22:
        /*004c*/ 	.word	0x00000000
        /*0050*/ 	.short	0x0004
        /*0052*/ 	.short	0x0020
        /*0054*/ 	.byte	0x00, 0xf4, 0x21, 0x00


	//----- nvinfo : EIATTR_KPARAM_INFO
	.align		4
.L_23:
        /*0058*/ 	.byte	0x04, 0x17
        /*005a*/ 	.short	(.L_25 - .L_24)
.L_24:
        /*005c*/ 	.word	0x00000000
        /*0060*/ 	.short	0x0003
        /*0062*/ 	.short	0x0018
        /*0064*/ 	.byte	0x00, 0xf4, 0x21, 0x00


	//----- nvinfo : EIATTR_KPARAM_INFO
	.align		4
.L_25:
        /*0068*/ 	.byte	0x04, 0x17
        /*006a*/ 	.short	(.L_27 - .L_26)
.L_26:
        /*006c*/ 	.word	0x00000000
        /*0070*/ 	.short	0x0002
        /*0072*/ 	.short	0x0010
        /*0074*/ 	.byte	0x00, 0xf4, 0x21, 0x00


	//----- nvinfo : EIATTR_KPARAM_INFO
	.align		4
.L_27:
        /*0078*/ 	.byte	0x04, 0x17
        /*007a*/ 	.short	(.L_29 - .L_28)
.L_28:
        /*007c*/ 	.word	0x00000000
        /*0080*/ 	.short	0x0001
        /*0082*/ 	.short	0x0008
        /*0084*/ 	.byte	0x00, 0xf4, 0x21, 0x00


	//----- nvinfo : EIATTR_KPARAM_INFO
	.align		4
.L_29:
        /*0088*/ 	.byte	0x04, 0x17
        /*008a*/ 	.short	(.L_31 - .L_30)
.L_30:
        /*008c*/ 	.word	0x00000000
        /*0090*/ 	.short	0x0000
        /*0092*/ 	.short	0x0000
        /*0094*/ 	.byte	0x00, 0xf4, 0x21, 0x00


	//----- nvinfo : EIATTR_SPARSE_MMA_MASK
	.align		4
.L_31:
        /*0098*/ 	.byte	0x03, 0x50
        /*009a*/ 	.short	0x0000


	//----- nvinfo : EIATTR_MAXREG_COUNT
	.align		4
        /*009c*/ 	.byte	0x03, 0x1b
        /*009e*/ 	.short	0x0080


	//----- nvinfo : EIATTR_EXTERNS
	.align		4
        /*00a0*/ 	.byte	0x04, 0x0f
        /*00a2*/ 	.short	(.L_33 - .L_32)


	//   ....[0]....
	.align		4
.L_32:
        /*00a4*/ 	.word	index@(__assertfail)


	//----- nvinfo : EIATTR_COOP_GROUP_MASK_REGIDS
	.align		4
.L_33:
        /*00a8*/ 	.byte	0x04, 0x29
        /*00aa*/ 	.short	(.L_35 - .L_34)


	//   ....[0]....
.L_34:
        /*00ac*/ 	.word	0xffffffff


	//   ....[1]....
        /*00b0*/ 	.word	0xffffffff


	//   ....[2]....
        /*00b4*/ 	.word	0xffffffff


	//   ....[3]....
        /*00b8*/ 	.word	0xffffffff


	//   ....[4]....
        /*00bc*/ 	.word	0xffffffff


	//   ....[5]....
        /*00c0*/ 	.word	0xffffffff


	//   ....[6]....
        /*00c4*/ 	.word	0xffffffff


	//   ....[7]....
        /*00c8*/ 	.word	0xffffffff


	//   ....[8]....
        /*00cc*/ 	.word	0xffffffff


	//----- nvinfo : EIATTR_COOP_GROUP_INSTR_OFFSETS
	.align		4
.L_35:
        /*00d0*/ 	.byte	0x04, 0x28
        /*00d2*/ 	.short	(.L_37 - .L_36)


	//   ....[0]....
.L_36:
        /*00d4*/ 	.word	0x000004c0


	//   ....[1]....
        /*00d8*/ 	.word	0x000004f0


	//   ....[2]....
        /*00dc*/ 	.word	0x00000520


	//   ....[3]....
        /*00e0*/ 	.word	0x00000550


	//   ....[4]....
        /*00e4*/ 	.word	0x00000590


	//   ....[5]....
        /*00e8*/ 	.word	0x00000640


	//   ....[6]....
        /*00ec*/ 	.word	0x00000660


	//   ....[7]....
        /*00f0*/ 	.word	0x00000680


	//   ....[8]....
        /*00f4*/ 	.word	0x000006a0


	//----- nvinfo : EIATTR_SYSCALL_OFFSETS
	.align		4
.L_37:
        /*00f8*/ 	.byte	0x04, 0x46
        /*00fa*/ 	.short	(.L_39 - .L_38)


	//   ....[0]....
.L_38:
        /*00fc*/ 	.word	0x00000230


	//----- nvinfo : EIATTR_EXIT_INSTR_OFFSETS
	.align		4
.L_39:
        /*0100*/ 	.byte	0x04, 0x1c
        /*0102*/ 	.short	(.L_41 - .L_40)


	//   ....[0]....
.L_40:
        /*0104*/ 	.word	0x00000a40


	//   ....[1]....
        /*0108*/ 	.word	0x00000a60


	//----- nvinfo : EIATTR_REQNTID
	.align		4
.L_41:
        /*010c*/ 	.byte	0x04, 0x10
        /*010e*/ 	.short	(.L_43 - .L_42)
.L_42:
        /*0110*/ 	.word	0x00000200
        /*0114*/ 	.word	0x00000001
        /*0118*/ 	.word	0x00000001


	//----- nvinfo : EIATTR_CBANK_PARAM_SIZE
	.align		4
.L_43:
        /*011c*/ 	.byte	0x03, 0x19
        /*011e*/ 	.short	0x0040


	//----- nvinfo : EIATTR_PARAM_CBANK
	.align		4
        /*0120*/ 	.byte	0x04, 0x0a
        /*0122*/ 	.short	(.L_45 - .L_44)
	.align		4
.L_44:
        /*0124*/ 	.word	index@(.nv.constant0.triton_red_fused__to_copy_add_embedding_mean_mul_pow_rsqrt_0)
        /*0128*/ 	.short	0x0210
        /*012a*/ 	.short	0x0040


	//----- nvinfo : EIATTR_SW_WAR
	.align		4
.L_45:
        /*012c*/ 	.byte	0x04, 0x36
        /*012e*/ 	.short	(.L_47 - .L_46)
.L_46:
        /*0130*/ 	.word	0x00000008
.L_47:


//--------------------- .nv.callgraph             --------------------------
	.section	.nv.callgraph,"",@"SHT_CUDA_CALLGRAPH"
	.align	4
	.sectionentsize	8
	.align		4
        /*0000*/ 	.word	0x00000000
	.align		4
        /*0004*/ 	.word	0xffffffff
	.align		4
        /*0008*/ 	.word	index@(triton_red_fused__to_copy_add_embedding_mean_mul_pow_rsqrt_0)
	.align		4
        /*000c*/ 	.word	index@(__assertfail)
	.align		4
        /*0010*/ 	.word	0x00000000
	.align		4
        /*0014*/ 	.word	0xfffffffe
	.align		4
        /*0018*/ 	.word	0x00000000
	.align		4
        /*001c*/ 	.word	0xfffffffd
	.align		4
        /*0020*/ 	.word	0x00000000
	.align		4
        /*0024*/ 	.word	0xfffffffc


//--------------------- .nv.constant4             --------------------------
	.section	.nv.constant4,"a",@progbits
	.align	8
	.align		8
.nv.constant4:
        /*0000*/ 	.dword	__assertfail
	.align		8
        /*0008*/ 	.dword	assertFunc_0
	.align		8
        /*0010*/ 	.dword	assertFile_0
	.align		8
        /*0018*/ 	.dword	assertMessage_0
	.align		8
        /*0020*/ 	.dword	_$_str


//--------------------- .text.triton_red_fused__to_copy_add_embedding_mean_mul_pow_rsqrt_0 --------------------------
	.section	.text.triton_red_fused__to_copy_add_embedding_mean_mul_pow_rsqrt_0,"ax",@progbits
	.sectionflags	@"SHF_BARRIERS=1"
	.align	128
        .global         triton_red_fused__to_copy_add_embedding_mean_mul_pow_rsqrt_0
        .type           triton_red_fused__to_copy_add_embedding_mean_mul_pow_rsqrt_0,@function
        .size           triton_red_fused__to_copy_add_embedding_mean_mul_pow_rsqrt_0,(.L_x_2 - triton_red_fused__to_copy_add_embedding_mean_mul_pow_rsqrt_0)
        .other          triton_red_fused__to_copy_add_embedding_mean_mul_pow_rsqrt_0,@"STO_CUDA_ENTRY STV_DEFAULT"
triton_red_fused__to_copy_add_embedding_mean_mul_pow_rsqrt_0:
.text.triton_red_fused__to_copy_add_embedding_mean_mul_pow_rsqrt_0:
[----:B------:R-:W0:Y:S02]  /*0000*/  LDC R1, c[0x0][0x28] ;  /* 0x00000a00ff017b82 */ /* 0x000e240000000800 */
[----:B------:R-:W1:Y:S01]  /*0010*/  S2R R0, SR_CTAID.X ;  /* 0x0000000000007919 */ /* 0x000e620000002500 */
[----:B------:R-:W2:Y:S01]  /*0020*/  LDC.64 R2, c[0x0][0x218] ;  /* 0x00008600ff027b82 */ /* 0x000ea20000000a00 */
[----:B------:R-:W-:Y:S01]  /*0030*/  ULDC UR8, c[0x0][0x240] ;  /* 0x0000900000087ab9 */ /* 0x000fe20000000800 */
[----:B------:R-:W-:Y:S01]  /*0040*/  CS2R R4, SRZ ;  /* 0x0000000000047805 */ /* 0x000fe2000001ff00 */
[----:B------:R-:W-:Y:S01]  /*0050*/  ULDC.64 UR6, c[0x0][0x208] ;  /* 0x0000820000067ab9 */ /* 0x000fe20000000a00 */
[C---:B-1----:R-:W-:Y:S01]  /*0060*/  ISETP.GE.AND P1, PT, R0.reuse, UR8, PT ;  /* 0x0000000800007c0c */ /* 0x042fe2000bf26270 */
[----:B--2---:R-:W-:-:S12]  /*0070*/  IMAD.WIDE R2, R0, 0x8, R2 ;  /* 0x0000000800027825 */ /* 0x004fd800078e0202 */
[----:B------:R-:W2:Y:S01]  /*0080*/  @!P1 LDG.E.EL.64 R4, desc[UR6][R2.64] ;  /* 0x0000000602049981 */ /* 0x000ea2000c2e1b00 */
[----:B------:R-:W-:-:S06]  /*0090*/  CS2R R14, SRZ ;  /* 0x00000000000e7805 */ /* 0x000fcc000001ff00 */
[----:B------:R1:W5:Y:S01]  /*00a0*/  @!P1 LDG.E.EL.64 R14, desc[UR6][R2.64] ;  /* 0x00000006020e9981 */ /* 0x000362000c2e1b00 */
[----:B--2---:R-:W-:Y:S02]  /*00b0*/  IADD3 R7, P2, R4, 0x1f500, RZ ;  /* 0x0001f50004077810 */ /* 0x004fe40007f5e0ff */
[----:B------:R-:W-:Y:S02]  /*00c0*/  ISETP.GE.AND P0, PT, R5, RZ, PT ;  /* 0x000000ff0500720c */ /* 0x000fe40003f06270 */
[----:B------:R-:W-:Y:S02]  /*00d0*/  IADD3.X R9, RZ, R5, RZ, P2, !PT ;  /* 0x00000005ff097210 */ /* 0x000fe400017fe4ff */
[----:B------:R-:W-:Y:S02]  /*00e0*/  SEL R4, R7, R4, !P0 ;  /* 0x0000000407047207 */ /* 0x000fe40004000000 */
[----:B------:R-:W-:Y:S02]  /*00f0*/  SEL R5, R9, R5, !P0 ;  /* 0x0000000509057207 */ /* 0x000fe40004000000 */
[----:B------:R-:W-:-:S04]  /*0100*/  ISETP.GE.U32.AND P0, PT, R4, 0x1f500, PT ;  /* 0x0001f5000400780c */ /* 0x000fc80003f06070 */
[----:B------:R-:W-:-:S04]  /*0110*/  ISETP.GE.U32.AND.EX P0, PT, R5, RZ, PT, P0 ;  /* 0x000000ff0500720c */ /* 0x000fc80003f06100 */
[----:B------:R-:W-:-:S13]  /*0120*/  ISETP.GE.OR P0, PT, R0, UR8, !P0 ;  /* 0x0000000800007c0c */ /* 0x000fda000c706670 */
[----:B-1----:R-:W-:Y:S05]  /*0130*/  @P0 BRA `(.L_x_0) ;  /* 0x0000000000400947 */ /* 0x002fea0003800000 */
[----:B------:R-:W-:Y:S01]  /*0140*/  MOV R2, 0x0 ;  /* 0x0000000000027802 */ /* 0x000fe20000000f00 */
[----:B------:R-:W-:Y:S01]  /*0150*/  ULDC.64 UR4, c[0x4][0x18] ;  /* 0x0100060000047ab9 */ /* 0x000fe20000000a00 */
[----:B------:R-:W-:Y:S01]  /*0160*/  ULDC.64 UR10, c[0x4][0x8] ;  /* 0x01000200000a7ab9 */ /* 0x000fe20000000a00 */
[----:B------:R-:W-:Y:S01]  /*0170*/  MOV R4, UR4 ;  /* 0x0000000400047c02 */ /* 0x000fe20008000f00 */
[----:B------:R-:W-:Y:S01]  /*0180*/  HFMA2.MMA R8, -RZ, RZ, 0, 2.384185791015625e-06 ;  /* 0x00000028ff087435 */ /* 0x000fe200000001ff */
[----:B------:R-:W-:Y:S01]  /*0190*/  MOV R5, UR5 ;  /* 0x0000000500057c02 */ /* 0x000fe20008000f00 */
[----:B------:R-:W1:Y:S01]  /*01a0*/  LDC.64 R2, c[0x4][R2] ;  /* 0x0100000002027b82 */ /* 0x000e620000000a00 */
[----:B------:R-:W-:Y:S01]  /*01b0*/  ULDC.64 UR4, c[0x4][0x10] ;  /* 0x0100040000047ab9 */ /* 0x000fe20000000a00 */
[----:B------:R-:W-:Y:S01]  /*01c0*/  HFMA2.MMA R13, -RZ, RZ, 0, 0 ;  /* 0x00000000ff0d7435 */ /* 0x000fe200000001ff */
[----:B------:R-:W-:Y:S02]  /*01d0*/  MOV R6, UR4 ;  /* 0x0000000400067c02 */ /* 0x000fe40008000f00 */
[----:B------:R-:W-:-:S02]  /*01e0*/  MOV R7, UR5 ;  /* 0x0000000500077c02 */ /* 0x000fc40008000f00 */
[----:B------:R-:W-:Y:S02]  /*01f0*/  MOV R10, UR10 ;  /* 0x0000000a000a7c02 */ /* 0x000fe40008000f00 */
[----:B------:R-:W-:Y:S02]  /*0200*/  MOV R11, UR11 ;  /* 0x0000000b000b7c02 */ /* 0x000fe40008000f00 */
[----:B------:R-:W-:-:S07]  /*0210*/  MOV R12, 0x1 ;  /* 0x00000001000c7802 */ /* 0x000fce0000000f00 */
[----:B------:R-:W-:-:S07]  /*0220*/  LEPC R20, `(.L_x_0) ;  /* 0x000000001014794e */ /* 0x000fce0000000000 */
[----:B01---5:R-:W-:Y:S05]  /*0230*/  CALL.ABS.NOINC R2 ;  /* 0x0000000002007343 */ /* 0x023fea0003c00000 */
.L_x_0:
[----:B------:R-:W1:Y:S01]  /*0240*/  S2R R9, SR_TID.X ;  /* 0x0000000000097919 */ /* 0x000e620000002100 */
[----:B------:R-:W2:Y:S01]  /*0250*/  LDC.64 R10, c[0x0][0x220] ;  /* 0x00008800ff0a7b82 */ /* 0x000ea20000000a00 */
[C---:B-----5:R-:W-:Y:S02]  /*0260*/  SHF.L.U32 R3, R14.reuse, 0xc, RZ ;  /* 0x0000000c0e037819 */ /* 0x060fe400000006ff */
[----:B------:R-:W-:Y:S02]  /*0270*/  CS2R R6, SRZ ;  /* 0x0000000000067805 */ /* 0x000fe4000001ff00 */
[----:B------:R-:W-:-:S03]  /*0280*/  SHF.L.U64.HI R4, R14, 0xc, R15 ;  /* 0x0000000c0e047819 */ /* 0x000fc6000001020f */
[----:B------:R-:W-:Y:S01]  /*0290*/  BAR.SYNC.DEFER_BLOCKING 0x0 ;  /* 0x0000000000007b1d */ /* 0x000fe20000010000 */
[----:B------:R-:W-:Y:S02]  /*02a0*/  IADD3 R2, P2, R3, 0x1f500000, RZ ;  /* 0x1f50000003027810 */ /* 0x000fe40007f5e0ff */
[----:B------:R-:W-:Y:S02]  /*02b0*/  ISETP.GE.AND P0, PT, R15, RZ, PT ;  /* 0x000000ff0f00720c */ /* 0x000fe40003f06270 */
[----:B------:R-:W-:Y:S02]  /*02c0*/  IADD3.X R5, RZ, R4, RZ, P2, !PT ;  /* 0x00000004ff057210 */ /* 0x000fe400017fe4ff */
[----:B------:R-:W-:Y:S02]  /*02d0*/  SEL R2, R2, R3, !P0 ;  /* 0x0000000302027207 */ /* 0x000fe40004000000 */
[----:B------:R-:W-:Y:S02]  /*02e0*/  SEL R5, R5, R4, !P0 ;  /* 0x0000000405057207 */ /* 0x000fe40004000000 */
[----:B--2---:R-:W-:-:S04]  /*02f0*/  LEA R10, P0, R2, R10, 0x1 ;  /* 0x0000000a020a7211 */ /* 0x004fc800078008ff */
[----:B------:R-:W-:Y:S02]  /*0300*/  LEA.HI.X R11, R2, R11, R5, 0x1, P0 ;  /* 0x0000000b020b7211 */ /* 0x000fe400000f0c05 */
[----:B------:R-:W-:Y:S02]  /*0310*/  CS2R R4, SRZ ;  /* 0x0000000000047805 */ /* 0x000fe4000001ff00 */
[----:B-1----:R-:W-:-:S04]  /*0320*/  SHF.L.U32 R3, R9, 0x3, RZ ;  /* 0x0000000309037819 */ /* 0x002fc800000006ff */
[----:B------:R-:W-:-:S05]  /*0330*/  LOP3.LUT R3, R3, 0xff8, RZ, 0xc0, !PT ;  /* 0x00000ff803037812 */ /* 0x000fca00078ec0ff */
[----:B------:R-:W-:-:S05]  /*0340*/  IMAD.WIDE.U32 R10, R3, 0x2, R10 ;  /* 0x00000002030a7825 */ /* 0x000fca00078e000a */
[----:B------:R-:W2:Y:S01]  /*0350*/  @!P1 LDG.E.EF.128 R4, desc[UR6][R10.64] ;  /* 0x000000060a049981 */ /* 0x000ea2000c0e1d00 */
[----:B------:R-:W1:Y:S01]  /*0360*/  S2UR UR5, SR_CgaCtaId ;  /* 0x00000000000579c3 */ /* 0x000e620000008800 */
[C---:B------:R-:W-:Y:S01]  /*0370*/  LOP3.LUT P0, RZ, R9.reuse, 0x1f, RZ, 0xc0, !PT ;  /* 0x0000001f09ff7812 */ /* 0x040fe2000780c0ff */
[----:B------:R-:W-:Y:S01]  /*0380*/  UMOV UR4, 0x400 ;  /* 0x0000040000047882 */ /* 0x000fe20000000000 */
[----:B------:R-:W-:Y:S01]  /*0390*/  ISETP.GE.AND P2, PT, R9, 0x10, PT ;  /* 0x000000100900780c */ /* 0x000fe20003f46270 */
[----:B-1----:R-:W-:Y:S01]  /*03a0*/  UPRMT UR4, UR5, 0x654, UR4 ;  /* 0x0000065405047896 */ /* 0x002fe20008000004 */
[----:B--2---:R-:W-:Y:S02]  /*03b0*/  HADD2.F32 R2, -RZ, R4.H1_H1 ;  /* 0x30000004ff027230 */ /* 0x004fe40000004100 */
[----:B------:R-:W-:Y:S02]  /*03c0*/  HADD2.F32 R12, -RZ, R4.H0_H0 ;  /* 0x20000004ff0c7230 */ /* 0x000fe40000004100 */
[----:B------:R-:W-:-:S02]  /*03d0*/  HADD2.F32 R13, -RZ, R5.H0_H0 ;  /* 0x20000005ff0d7230 */ /* 0x000fc40000004100 */
[----:B------:R-:W-:Y:S01]  /*03e0*/  FMUL R15, R2, R2 ;  /* 0x00000002020f7220 */ /* 0x000fe20000400000 */
[----:B------:R-:W-:-:S03]  /*03f0*/  HADD2.F32 R11, -RZ, R7.H0_H0 ;  /* 0x20000007ff0b7230 */ /* 0x000fc60000004100 */
[----:B------:R-:W-:Y:S01]  /*0400*/  FFMA R2, R12, R12, R15 ;  /* 0x0000000c0c027223 */ /* 0x000fe2000000000f */
[----:B------:R-:W-:-:S03]  /*0410*/  HADD2.F32 R15, -RZ, R5.H1_H1 ;  /* 0x30000005ff0f7230 */ /* 0x000fc60000004100 */
[----:B------:R-:W-:Y:S01]  /*0420*/  FFMA R2, R13, R13, R2 ;  /* 0x0000000d0d027223 */ /* 0x000fe20000000002 */
[----:B------:R-:W-:-:S03]  /*0430*/  HADD2.F32 R13, -RZ, R6.H0_H0 ;  /* 0x20000006ff0d7230 */ /* 0x000fc60000004100 */
[----:B------:R-:W-:Y:S01]  /*0440*/  FFMA R2, R15, R15, R2 ;  /* 0x0000000f0f027223 */ /* 0x000fe20000000002 */
[----:B------:R-:W-:-:S03]  /*0450*/  HADD2.F32 R15, -RZ, R6.H1_H1 ;  /* 0x30000006ff0f7230 */ /* 0x000fc60000004100 */
[----:B------:R-:W-:Y:S01]  /*0460*/  FFMA R2, R13, R13, R2 ;  /* 0x0000000d0d027223 */ /* 0x000fe20000000002 */
[----:B------:R-:W-:-:S03]  /*0470*/  HADD2.F32 R13, -RZ, R7.H1_H1 ;  /* 0x30000007ff0d7230 */ /* 0x000fc60000004100 */
[----:B------:R-:W-:-:S04]  /*0480*/  FFMA R2, R15, R15, R2 ;  /* 0x0000000f0f027223 */ /* 0x000fc80000000002 */
[----:B------:R-:W-:-:S04]  /*0490*/  FFMA R2, R11, R11, R2 ;  /* 0x0000000b0b027223 */ /* 0x000fc80000000002 */
[----:B------:R-:W-:-:S05]  /*04a0*/  FFMA R2, R13, R13, R2 ;  /* 0x0000000d0d027223 */ /* 0x000fca0000000002 */
[----:B------:R-:W-:-:S05]  /*04b0*/  FSEL R2, R2, RZ, !P1 ;  /* 0x000000ff02027208 */ /* 0x000fca0004800000 */
[----:B------:R-:W1:Y:S02]  /*04c0*/  SHFL.BFLY PT, R11, R2, 0x10, 0x1f ;  /* 0x0e001f00020b7f89 */ /* 0x000e6400000e0000 */
[----:B-1----:R-:W-:Y:S01]  /*04d0*/  FADD R11, R2, R11 ;  /* 0x0000000b020b7221 */ /* 0x002fe20000000000 */
[----:B------:R-:W-:-:S04]  /*04e0*/  LEA R2, R0, R3, 0xc ;  /* 0x0000000300027211 */ /* 0x000fc800078e60ff */
[----:B------:R-:W1:Y:S02]  /*04f0*/  SHFL.BFLY PT, R10, R11, 0x8, 0x1f ;  /* 0x0d001f000b0a7f89 */ /* 0x000e6400000e0000 */
[----:B-1----:R-:W-:Y:S01]  /*0500*/  FADD R10, R11, R10 ;  /* 0x0000000a0b0a7221 */ /* 0x002fe20000000000 */
[----:B------:R-:W-:-:S04]  /*0510*/  LEA R11, R9, UR4, 0x2 ;  /* 0x00000004090b7c11 */ /* 0x000fc8000f8e10ff */
[----:B------:R-:W1:Y:S02]  /*0520*/  SHFL.BFLY PT, R13, R10, 0x4, 0x1f ;  /* 0x0c801f000a0d7f89 */ /* 0x000e6400000e0000 */
[----:B-1----:R-:W-:Y:S01]  /*0530*/  FADD R14, R10, R13 ;  /* 0x0000000d0a0e7221 */ /* 0x002fe20000000000 */
[----:B------:R-:W-:-:S04]  /*0540*/  SHF.R.U32.HI R10, RZ, 0x3, R9 ;  /* 0x00000003ff0a7819 */ /* 0x000fc80000011609 */
[----:B------:R-:W1:Y:S01]  /*0550*/  SHFL.BFLY PT, R13, R14, 0x2, 0x1f ;  /* 0x0c401f000e0d7f89 */ /* 0x000e6200000e0000 */
[----:B------:R-:W-:Y:S01]  /*0560*/  LOP3.LUT R10, R10, 0x3c, RZ, 0xc0, !PT ;  /* 0x0000003c0a0a7812 */ /* 0x000fe200078ec0ff */
[----:B-1----:R-:W-:Y:S02]  /*0570*/  FADD R15, R14, R13 ;  /* 0x0000000d0e0f7221 */ /* 0x002fe40000000000 */
[----:B------:R-:W1:Y:S03]  /*0580*/  LDC.64 R12, c[0x0][0x230] ;  /* 0x00008c00ff0c7b82 */ /* 0x000e660000000a00 */
[----:B------:R-:W2:Y:S01]  /*0590*/  SHFL.BFLY PT, R16, R15, 0x1, 0x1f ;  /* 0x0c201f000f107f89 */ /* 0x000ea200000e0000 */
[----:B-1----:R-:W-:-:S04]  /*05a0*/  IMAD.WIDE R12, R2, 0x2, R12 ;  /* 0x00000002020c7825 */ /* 0x002fc800078e020c */
[----:B--2---:R-:W-:Y:S01]  /*05b0*/  FADD R19, R15, R16 ;  /* 0x000000100f137221 */ /* 0x004fe20000000000 */
[----:B------:R-:W-:Y:S04]  /*05c0*/  @!P1 STG.E.128 desc[UR6][R12.64], R4 ;  /* 0x000000040c009986 */ /* 0x000fe8000c101d06 */
[----:B------:R1:W-:Y:S01]  /*05d0*/  @!P0 STS [R10+UR4], R19 ;  /* 0x000000130a008988 */ /* 0x0003e20008000804 */
[----:B------:R-:W-:Y:S01]  /*05e0*/  BAR.SYNC.DEFER_BLOCKING 0x0 ;  /* 0x0000000000007b1d */ /* 0x000fe20000010000 */
[----:B------:R-:W-:-:S04]  /*05f0*/  LOP3.LUT P0, RZ, R9, 0xf, RZ, 0xc0, !PT ;  /* 0x0000000f09ff7812 */ /* 0x000fc8000780c0ff */
[----:B------:R-:W-:-:S03]  /*0600*/  ISETP.LT.AND P0, PT, R9, 0x10, !P0 ;  /* 0x000000100900780c */ /* 0x000fc60004701270 */
[----:B-1----:R-:W1:Y:S01]  /*0610*/  LDC.64 R18, c[0x0][0x210] ;  /* 0x00008400ff127b82 */ /* 0x002e620000000a00 */
[----:B------:R-:W-:Y:S01]  /*0620*/  MOV R6, 0x39800000 ;  /* 0x3980000000067802 */ /* 0x000fe20000000f00 */
[----:B------:R-:W2:Y:S04]  /*0630*/  @!P2 LDS R8, [R11] ;  /* 0x000000000b08a984 */ /* 0x000ea80000000800 */
[----:B--2---:R-:W2:Y:S02]  /*0640*/  SHFL.BFLY PT, R15, R8, 0x8, 0x1f ;  /* 0x0d001f00080f7f89 */ /* 0x004ea400000e0000 */
[----:B--2---:R-:W-:-:S05]  /*0650*/  FADD R15, R8, R15 ;  /* 0x0000000f080f7221 */ /* 0x004fca0000000000 */
[----:B------:R-:W2:Y:S02]  /*0660*/  SHFL.BFLY PT, R14, R15, 0x4, 0x1f ;  /* 0x0c801f000f0e7f89 */ /* 0x000ea400000e0000 */
[----:B--2---:R-:W-:-:S05]  /*0670*/  FADD R14, R15, R14 ;  /* 0x0000000e0f0e7221 */ /* 0x004fca0000000000 */
[----:B------:R-:W2:Y:S02]  /*0680*/  SHFL.BFLY PT, R17, R14, 0x2, 0x1f ;  /* 0x0c401f000e117f89 */ /* 0x000ea400000e0000 */
[----:B--2---:R-:W-:-:S05]  /*0690*/  FADD R17, R14, R17 ;  /* 0x000000110e117221 */ /* 0x004fca0000000000 */
[----:B------:R-:W2:Y:S02]  /*06a0*/  SHFL.BFLY PT, R16, R17, 0x1, 0x1f ;  /* 0x0c201f0011107f89 */ /* 0x000ea400000e0000 */
[----:B--2---:R-:W-:Y:S01]  /*06b0*/  FADD R4, R17, R16 ;  /* 0x0000001011047221 */ /* 0x004fe20000000000 */
[----:B-1----:R-:W-:-:S04]  /*06c0*/  LEA R16, P2, R0, R18, 0x2 ;  /* 0x0000001200107211 */ /* 0x002fc800078410ff */
[----:B------:R1:W-:Y:S01]  /*06d0*/  @P0 STS [R11], R4 ;  /* 0x000000040b000388 */ /* 0x0003e20000000800 */
[----:B------:R-:W-:Y:S01]  /*06e0*/  BAR.SYNC.DEFER_BLOCKING 0x0 ;  /* 0x0000000000007b1d */ /* 0x000fe20000010000 */
[----:B------:R-:W-:Y:S02]  /*06f0*/  LOP3.LUT P0, RZ, R9, 0x1ff, RZ, 0xc0, !PT ;  /* 0x000001ff09ff7812 */ /* 0x000fe4000780c0ff */
[----:B------:R-:W-:Y:S02]  /*0700*/  CS2R R8, SRZ ;  /* 0x0000000000087805 */ /* 0x000fe4000001ff00 */
[C---:B------:R-:W-:Y:S02]  /*0710*/  ISETP.LT.AND P0, PT, R0.reuse, UR8, !P0 ;  /* 0x0000000800007c0c */ /* 0x040fe4000c701270 */
[----:B-1----:R-:W-:Y:S01]  /*0720*/  CS2R R10, SRZ ;  /* 0x00000000000a7805 */ /* 0x002fe2000001ff00 */
[----:B------:R-:W1:Y:S02]  /*0730*/  LDS R5, [UR4] ;  /* 0x00000004ff057984 */ /* 0x000e640008000800 */
[----:B-1----:R-:W-:Y:S01]  /*0740*/  FFMA R14, R5, R6, 9.9999997473787516356e-06 ;  /* 0x3727c5ac050e7423 */ /* 0x002fe20000000006 */
[----:B------:R-:W-:Y:S01]  /*0750*/  SHF.R.S32.HI R6, RZ, 0x1f, R0 ;  /* 0x0000001fff067819 */ /* 0x000fe20000011400 */
[----:B------:R-:W1:Y:S03]  /*0760*/  LDC.64 R4, c[0x0][0x228] ;  /* 0x00008a00ff047b82 */ /* 0x000e660000000a00 */
[----:B------:R-:W-:Y:S01]  /*0770*/  LEA.HI.X R17, R0, R19, R6, 0x2, P2 ;  /* 0x0000001300117211 */ /* 0x000fe200010f1406 */
[----:B------:R-:W2:Y:S04]  /*0780*/  MUFU.RSQ R14, R14 ;  /* 0x0000000e000e7308 */ /* 0x000ea80000001400 */
[----:B------:R-:W-:Y:S06]  /*0790*/  BAR.SYNC.DEFER_BLOCKING 0x0 ;  /* 0x0000000000007b1d */ /* 0x000fec0000010000 */
[----:B--2---:R2:W-:Y:S04]  /*07a0*/  @P0 STG.E desc[UR6][R16.64], R14 ;  /* 0x0000000e10000986 */ /* 0x0045e8000c101906 */
[----:B------:R-:W3:Y:S01]  /*07b0*/  @!P1 LDG.E.EF.128 R8, desc[UR6][R12.64] ;  /* 0x000000060c089981 */ /* 0x000ee2000c0e1d00 */
[----:B-1----:R-:W-:-:S06]  /*07c0*/  IMAD.WIDE.U32 R4, R3, 0x2, R4 ;  /* 0x0000000203047825 */ /* 0x002fcc00078e0004 */
[----:B------:R-:W2:Y:S01]  /*07d0*/  LDG.E.EL.128 R4, desc[UR6][R4.64] ;  /* 0x0000000604047981 */ /* 0x000ea2000c2e1d00 */
[----:B---3--:R-:W-:Y:S02]  /*07e0*/  HADD2.F32 R15, -RZ, R8.H0_H0 ;  /* 0x20000008ff0f7230 */ /* 0x008fe40000004100 */
[----:B------:R-:W-:Y:S02]  /*07f0*/  HADD2.F32 R3, -RZ, R8.H1_H1 ;  /* 0x30000008ff037230 */ /* 0x000fe40000004100 */
[----:B------:R-:W-:Y:S02]  /*0800*/  HADD2.F32 R19, -RZ, R9.H0_H0 ;  /* 0x20000009ff137230 */ /* 0x000fe40000004100 */
[C---:B------:R-:W-:Y:S01]  /*0810*/  FMUL R15, R14.reuse, R15 ;  /* 0x0000000f0e0f7220 */ /* 0x040fe20000400000 */
[----:B------:R-:W-:Y:S02]  /*0820*/  HADD2.F32 R21, -RZ, R9.H1_H1 ;  /* 0x30000009ff157230 */ /* 0x000fe40000004100 */
[----:B------:R-:W-:Y:S01]  /*0830*/  FMUL R0, R14, R3 ;  /* 0x000000030e007220 */ /* 0x000fe20000400000 */
[----:B------:R-:W1:Y:S01]  /*0840*/  LDC.64 R8, c[0x0][0x238] ;  /* 0x00008e00ff087b82 */ /* 0x000e620000000a00 */
[----:B------:R-:W-:-:S02]  /*0850*/  HADD2.F32 R27, -RZ, R11.H0_H0 ;  /* 0x2000000bff1b7230 */ /* 0x000fc40000004100 */
[C---:B------:R-:W-:Y:S01]  /*0860*/  FMUL R12, R14.reuse, R19 ;  /* 0x000000130e0c7220 */ /* 0x040fe20000400000 */
[----:B------:R-:W-:Y:S02]  /*0870*/  HADD2.F32 R23, -RZ, R10.H0_H0 ;  /* 0x2000000aff177230 */ /* 0x000fe40000004100 */
[C---:B------:R-:W-:Y:S01]  /*0880*/  FMUL R3, R14.reuse, R21 ;  /* 0x000000150e037220 */ /* 0x040fe20000400000 */
[----:B------:R-:W-:Y:S02]  /*0890*/  HADD2.F32 R25, -RZ, R10.H1_H1 ;  /* 0x3000000aff197230 */ /* 0x000fe40000004100 */
[C---:B------:R-:W-:Y:S01]  /*08a0*/  FMUL R18, R14.reuse, R27 ;  /* 0x0000001b0e127220 */ /* 0x040fe20000400000 */
[----:B------:R-:W-:Y:S02]  /*08b0*/  HADD2.F32 R11, -RZ, R11.H1_H1 ;  /* 0x3000000bff0b7230 */ /* 0x000fe40000004100 */
[----:B------:R-:W-:Y:S01]  /*08c0*/  FMUL R13, R14, R23 ;  /* 0x000000170e0d7220 */ /* 0x000fe20000400000 */
[----:B--2---:R-:W-:-:S02]  /*08d0*/  HADD2.F32 R17, -RZ, R4.H1_H1 ;  /* 0x30000004ff117230 */ /* 0x004fc40000004100 */
[C---:B------:R-:W-:Y:S01]  /*08e0*/  FMUL R10, R14.reuse, R25 ;  /* 0x000000190e0a7220 */ /* 0x040fe20000400000 */
[----:B------:R-:W-:Y:S02]  /*08f0*/  HADD2.F32 R19, -RZ, R6.H1_H1 ;  /* 0x30000006ff137230 */ /* 0x000fe40000004100 */
[----:B------:R-:W-:Y:S01]  /*0900*/  FMUL R11, R14, R11 ;  /* 0x0000000b0e0b7220 */ /* 0x000fe20000400000 */
[----:B------:R-:W-:Y:S02]  /*0910*/  HADD2.F32 R14, -RZ, R5.H1_H1 ;  /* 0x30000005ff0e7230 */ /* 0x000fe40000004100 */
[----:B------:R-:W-:Y:S01]  /*0920*/  FMUL R17, R17, R0 ;  /* 0x0000000011117220 */ /* 0x000fe20000400000 */
[----:B------:R-:W-:Y:S02]  /*0930*/  HADD2.F32 R16, -RZ, R7.H1_H1 ;  /* 0x30000007ff107230 */ /* 0x000fe40000004100 */
[----:B------:R-:W-:Y:S01]  /*0940*/  FMUL R19, R19, R10 ;  /* 0x0000000a13137220 */ /* 0x000fe20000400000 */
[----:B------:R-:W-:-:S02]  /*0950*/  HADD2.F32 R4, -RZ, R4.H0_H0 ;  /* 0x20000004ff047230 */ /* 0x000fc40000004100 */
[----:B------:R-:W-:Y:S01]  /*0960*/  FMUL R14, R14, R3 ;  /* 0x000000030e0e7220 */ /* 0x000fe20000400000 */
[----:B------:R-:W-:Y:S02]  /*0970*/  HADD2.F32 R5, -RZ, R5.H0_H0 ;  /* 0x20000005ff057230 */ /* 0x000fe40000004100 */
[----:B------:R-:W-:Y:S01]  /*0980*/  FMUL R16, R16, R11 ;  /* 0x0000000b10107220 */ /* 0x000fe20000400000 */
[----:B------:R-:W-:Y:S02]  /*0990*/  HADD2.F32 R6, -RZ, R6.H0_H0 ;  /* 0x20000006ff067230 */ /* 0x000fe40000004100 */
[----:B------:R-:W-:Y:S01]  /*09a0*/  FMUL R4, R4, R15 ;  /* 0x0000000f04047220 */ /* 0x000fe20000400000 */
[----:B------:R-:W-:Y:S02]  /*09b0*/  HADD2.F32 R7, -RZ, R7.H0_H0 ;  /* 0x20000007ff077230 */ /* 0x000fe40000004100 */
[----:B------:R-:W-:Y:S01]  /*09c0*/  FMUL R5, R5, R12 ;  /* 0x0000000c05057220 */ /* 0x000fe20000400000 */
[----:B-1----:R-:W-:-:S04]  /*09d0*/  IMAD.WIDE R8, R2, 0x2, R8 ;  /* 0x0000000202087825 */ /* 0x002fc800078e0208 */
[----:B------:R-:W-:Y:S01]  /*09e0*/  FMUL R6, R6, R13 ;  /* 0x0000000d06067220 */ /* 0x000fe20000400000 */
[----:B------:R-:W-:Y:S01]  /*09f0*/  F2FP.F16.F32.PACK_AB R4, R17, R4 ;  /* 0x000000041104723e */ /* 0x000fe200000000ff */
[----:B------:R-:W-:Y:S01]  /*0a00*/  FMUL R7, R7, R18 ;  /* 0x0000001207077220 */ /* 0x000fe20000400000 */
[----:B------:R-:W-:Y:S02]  /*0a10*/  F2FP.F16.F32.PACK_AB R5, R14, R5 ;  /* 0x000000050e05723e */ /* 0x000fe400000000ff */
[----:B------:R-:W-:Y:S02]  /*0a20*/  F2FP.F16.F32.PACK_AB R6, R19, R6 ;  /* 0x000000061306723e */ /* 0x000fe400000000ff */
[----:B------:R-:W-:Y:S01]  /*0a30*/  F2FP.F16.F32.PACK_AB R7, R16, R7 ;  /* 0x000000071007723e */ /* 0x000fe200000000ff */
[----:B------:R-:W-:Y:S06]  /*0a40*/  @P1 EXIT ;  /* 0x000000000000194d */ /* 0x000fec0003800000 */
[----:B------:R-:W-:Y:S01]  /*0a50*/  STG.E.128 desc[UR6][R8.64], R4 ;  /* 0x0000000408007986 */ /* 0x000fe2000c101d06 */
[----:B------:R-:W-:Y:S05]  /*0a60*/  EXIT ;  /* 0x000000000000794d */ /* 0x000fea0003800000 */
.L_x_1:
[----:B------:R-:W-:-:S00]  /*0a70*/  BRA `(.L_x_1) ;  /* 0xfffffffc00fc7947 */ /* 0x000fc0000383ffff */
[----:B------:R-:W-:-:S00]  /*0a80*/  NOP ;  /* 0x0000000000007918 */ /* 0x000fc00000000000 */
[----:B------:R-:W-:-:S00]  /*0a90*/  NOP ;  /* 0x0000000000007918 */ /* 0x000fc00000000000 */
[----:B------:R-:W-:-:S00]  /*0aa0*/  NOP ;  /* 0x0000000000007918 */ /* 0x000fc00000000000 */
[----:B------:R-:W-:-:S00]  /*0ab0*/  NOP ;  /* 0x0000000000007918 */ /* 0x000fc00000000000 */
[----:B------:R-:W-:-:S00]  /*0ac0*/  NOP ;  /* 0x0000000000007918 */ /* 0x000fc00000000000 */
[----:B------:R-:W-:-:S00]  /*0ad0*/  NOP ;  /* 0x0000000000007918 */ /* 0x000fc00000000000 */
[----:B------:R-:W-:-:S00]  /*0ae0*/  NOP ;  /* 0x0000000000007918 */ /* 0x000fc00000000000 */
[----:B------:R-:W-:-:S00]  /*0af0*/  NOP ;  /* 0x0000000000007918 */ /* 0x000fc00000000000 */
.L_x_2:


//--------------------- .nv.global.init           --------------------------
	.section	.nv.global.init,"aw",@progbits
.nv.global.init:
	.type		assertFunc_0,@object
	.size		assertFunc_0,(_$_str - assertFunc_0)
assertFunc_0:
        /*0000*/ 	.byte	0x75, 0x6e, 0x6b, 0x6e, 0x6f, 0x77, 0x6e, 0x00
	.type		_$_str,@object
	.size		_$_str,(assertMessage_0 - _$_str)
_$_str:
        /*0008*/ 	.byte	0x5f, 0x5f, 0x43, 0x55, 0x44, 0x41, 0x5f, 0x46, 0x54, 0x5a, 0x00
	.type		assertMessage_0,@object
	.size		assertMessage_0,(assertFile_0 - assertMessage_0)
assertMessage_0:
        /*0013*/ 	.byte	0x69, 0x6e, 0x64, 0x65, 0x78, 0x20, 0x6f, 0x75, 0x74, 0x20, 0x6f, 0x66, 0x20, 0x62, 0x6f, 0x75
        /*0023*/ 	.byte	0x6e, 0x64, 0x73, 0x3a, 0x20, 0x30, 0x20, 0x3c, 0x3d, 0x20, 0x74, 0x6d, 0x70, 0x34, 0x20, 0x3c
        /*0033*/ 	.byte	0x20, 0x31, 0x32, 0x38, 0x32, 0x35, 0x36, 0x00
	.type		assertFile_0,@object
	.size		assertFile_0,(.L_1 - assertFile_0)
assertFile_0:
        /*003b*/ 	.byte	0x2e, 0x2f, 0x6c, 0x6f, 0x63, 0x61, 0x6c, 0x5f, 0x63, 0x61, 0x63, 0x68, 0x65, 0x2f, 0x75, 0x73
        /*004b*/ 	.byte	0x2f, 0x63, 0x75, 0x73, 0x6e, 0x35, 0x72, 0x34, 0x66, 0x74, 0x6e, 0x63, 0x6c, 0x37, 0x67, 0x71
        /*005b*/ 	.byte	0x73, 0x69, 0x69, 0x78, 0x67, 0x33, 0x68, 0x77, 0x33, 0x6f, 0x6a, 0x63, 0x66, 0x75, 0x76, 0x61
        /*006b*/ 	.byte	0x71, 0x64, 0x68, 0x65, 0x7a, 0x6c, 0x78, 0x62, 0x6c, 0x77, 0x65, 0x63, 0x6e, 0x6c, 0x63, 0x6b
        /*007b*/ 	.byte	0x6a, 0x6b, 0x6a, 0x6e, 0x65, 0x2e, 0x70, 0x79, 0x00
.L_1:


//--------------------- .nv.shared.triton_red_fused__to_copy_add_embedding_mean_mul_pow_rsqrt_0 --------------------------
	.section	.nv.shared.triton_red_fused__to_copy_add_embedding_mean_mul_pow_rsqrt_0,"aw",@nobits
	.sectionflags	@""
	.align	16
	.zero		1024


//--------------------- .nv.constant0.triton_red_fused__to_copy_add_embedding_mean_mul_pow_rsqrt_0 --------------------------
	.section	.nv.constant0.triton_red_fused__to_copy_add_embedding_mean_mul_pow_rsqrt_0,"a",@progbits
	.sectionflags	@""
	.align	4
.nv.constant0.triton_red_fused__to_copy_add_embedding_mean_mul_pow_rsqrt_0:
	.zero		592


//--------------------- SYMBOLS --------------------------

	.type		__assertfail,@function
